//
// Generated by NVIDIA NVVM Compiler
//
// Compiler Build ID: CL-36424714
// Cuda compilation tools, release 13.0, V13.0.88
// Based on NVVM 20.0.0
//

.version 9.0
.target sm_100
.address_size 64

	// .globl	_Z12idx_calc_tidPi
.extern .func  (.param .b32 func_retval0) vprintf
(
	.param .b64 vprintf_param_0,
	.param .b64 vprintf_param_1
)
;
.global .align 1 .b8 $str[37] = {91, 68, 69, 86, 73, 67, 69, 93, 32, 116, 104, 114, 101, 97, 100, 73, 100, 120, 46, 120, 58, 32, 37, 100, 44, 32, 100, 97, 116, 97, 58, 32, 37, 100, 10, 13};
.global .align 1 .b8 $str$1[62] = {91, 68, 69, 86, 73, 67, 69, 93, 32, 98, 108, 111, 99, 107, 73, 100, 120, 46, 120, 58, 32, 37, 100, 44, 32, 116, 104, 114, 101, 97, 100, 73, 100, 120, 46, 120, 58, 32, 37, 100, 44, 32, 103, 105, 100, 58, 32, 37, 100, 44, 32, 100, 97, 116, 97, 58, 32, 37, 100, 10, 13};
.global .align 1 .b8 $str$2[93] = {91, 68, 69, 86, 73, 67, 69, 93, 32, 103, 114, 105, 100, 68, 105, 109, 46, 120, 58, 32, 37, 100, 44, 32, 98, 108, 111, 99, 107, 73, 100, 120, 46, 120, 58, 32, 37, 100, 44, 32, 98, 108, 111, 99, 107, 73, 100, 120, 46, 121, 58, 32, 37, 100, 44, 32, 116, 104, 114, 101, 97, 100, 73, 100, 120, 46, 120, 58, 32, 37, 100, 44, 32, 103, 105, 100, 58, 32, 37, 100, 44, 32, 100, 97, 116, 97, 58, 32, 37, 100, 10, 13};
.global .align 1 .b8 $str$3[110] = {91, 68, 69, 86, 73, 67, 69, 93, 32, 103, 114, 105, 100, 68, 105, 109, 46, 120, 58, 32, 37, 100, 44, 32, 98, 108, 111, 99, 107, 73, 100, 120, 46, 120, 58, 32, 37, 100, 44, 32, 98, 108, 111, 99, 107, 73, 100, 120, 46, 121, 58, 32, 37, 100, 44, 32, 116, 104, 114, 101, 97, 100, 73, 100, 120, 46, 120, 58, 32, 37, 100, 44, 32, 116, 104, 114, 101, 97, 100, 73, 100, 120, 46, 121, 58, 32, 37, 100, 44, 32, 103, 105, 100, 58, 32, 37, 100, 44, 32, 100, 97, 116, 97, 58, 32, 37, 100, 10, 13};

.visible .entry _Z12idx_calc_tidPi(
	.param .u64 .ptr .align 1 _Z12idx_calc_tidPi_param_0
)
{
	.local .align 8 .b8 	__local_depot0[8];
	.reg .b64 	%SP;
	.reg .b64 	%SPL;
	.reg .b32 	%r<5>;
	.reg .b64 	%rd<9>;

	mov.u64 	%SPL, __local_depot0;
	cvta.local.u64 	%SP, %SPL;
	ld.param.u64 	%rd1, [_Z12idx_calc_tidPi_param_0];
	cvta.to.global.u64 	%rd2, %rd1;
	add.u64 	%rd3, %SP, 0;
	add.u64 	%rd4, %SPL, 0;
	mov.u32 	%r1, %tid.x;
	mul.wide.u32 	%rd5, %r1, 4;
	add.s64 	%rd6, %rd2, %rd5;
	ld.global.u32 	%r2, [%rd6];
	st.local.v2.u32 	[%rd4], {%r1, %r2};
	mov.u64 	%rd7, $str;
	cvta.global.u64 	%rd8, %rd7;
	{ // callseq 0, 0
	.param .b64 param0;
	st.param.b64 	[param0], %rd8;
	.param .b64 param1;
	st.param.b64 	[param1], %rd3;
	.param .b32 retval0;
	call.uni (retval0), 
	vprintf, 
	(
	param0, 
	param1
	);
	ld.param.b32 	%r3, [retval0];
	} // callseq 0
	ret;

}
	// .globl	_Z12idx_calc_gidPi
.visible .entry _Z12idx_calc_gidPi(
	.param .u64 .ptr .align 1 _Z12idx_calc_gidPi_param_0
)
{
	.local .align 16 .b8 	__local_depot1[16];
	.reg .b64 	%SP;
	.reg .b64 	%SPL;
	.reg .b32 	%r<8>;
	.reg .b64 	%rd<9>;

	mov.u64 	%SPL, __local_depot1;
	cvta.local.u64 	%SP, %SPL;
	ld.param.u64 	%rd1, [_Z12idx_calc_gidPi_param_0];
	cvta.to.global.u64 	%rd2, %rd1;
	add.u64 	%rd3, %SP, 0;
	add.u64 	%rd4, %SPL, 0;
	mov.u32 	%r1, %tid.x;
	mov.u32 	%r2, %ctaid.x;
	mov.u32 	%r3, %ntid.x;
	mad.lo.s32 	%r4, %r2, %r3, %r1;
	mul.wide.s32 	%rd5, %r4, 4;
	add.s64 	%rd6, %rd2, %rd5;
	ld.global.u32 	%r5, [%rd6];
	st.local.v4.u32 	[%rd4], {%r2, %r1, %r4, %r5};
	mov.u64 	%rd7, $str$1;
	cvta.global.u64 	%rd8, %rd7;
	{ // callseq 1, 0
	.param .b64 param0;
	st.param.b64 	[param0], %rd8;
	.param .b64 param1;
	st.param.b64 	[param1], %rd3;
	.param .b32 retval0;
	call.uni (retval0), 
	vprintf, 
	(
	param0, 
	param1
	);
	ld.param.b32 	%r6, [retval0];
	} // callseq 1
	ret;

}
	// .globl	_Z14idx_calc_gid2DPi
.visible .entry _Z14idx_calc_gid2DPi(
	.param .u64 .ptr .align 1 _Z14idx_calc_gid2DPi_param_0
)
{
	.local .align 8 .b8 	__local_depot2[24];
	.reg .b64 	%SP;
	.reg .b64 	%SPL;
	.reg .b32 	%r<11>;
	.reg .b64 	%rd<9>;

	mov.u64 	%SPL, __local_depot2;
	cvta.local.u64 	%SP, %SPL;
	ld.param.u64 	%rd1, [_Z14idx_calc_gid2DPi_param_0];
	cvta.to.global.u64 	%rd2, %rd1;
	add.u64 	%rd3, %SP, 0;
	add.u64 	%rd4, %SPL, 0;
	mov.u32 	%r1, %tid.x;
	mov.u32 	%r2, %ctaid.x;
	mov.u32 	%r3, %ntid.x;
	mov.u32 	%r4, %ctaid.y;
	mov.u32 	%r5, %nctaid.x;
	mad.lo.s32 	%r6, %r5, %r4, %r2;
	mad.lo.s32 	%r7, %r6, %r3, %r1;
	mul.wide.s32 	%rd5, %r7, 4;
	add.s64 	%rd6, %rd2, %rd5;
	ld.global.u32 	%r8, [%rd6];
	st.local.v2.u32 	[%rd4], {%r5, %r2};
	st.local.v2.u32 	[%rd4+8], {%r4, %r1};
	st.local.v2.u32 	[%rd4+16], {%r7, %r8};
	mov.u64 	%rd7, $str$2;
	cvta.global.u64 	%rd8, %rd7;
	{ // callseq 2, 0
	.param .b64 param0;
	st.param.b64 	[param0], %rd8;
	.param .b64 param1;
	st.param.b64 	[param1], %rd3;
	.param .b32 retval0;
	call.uni (retval0), 
	vprintf, 
	(
	param0, 
	param1
	);
	ld.param.b32 	%r9, [retval0];
	} // callseq 2
	ret;

}
	// .globl	_Z17idx_calc_gid_2D_2Pi
.visible .entry _Z17idx_calc_gid_2D_2Pi(
	.param .u64 .ptr .align 1 _Z17idx_calc_gid_2D_2Pi_param_0
)
{
	.local .align 8 .b8 	__local_depot3[32];
	.reg .b64 	%SP;
	.reg .b64 	%SPL;
	.reg .b32 	%r<15>;
	.reg .b64 	%rd<9>;

	mov.u64 	%SPL, __local_depot3;
	cvta.local.u64 	%SP, %SPL;
	ld.param.u64 	%rd1, [_Z17idx_calc_gid_2D_2Pi_param_0];
	cvta.to.global.u64 	%rd2, %rd1;
	add.u64 	%rd3, %SP, 0;
	add.u64 	%rd4, %SPL, 0;
	mov.u32 	%r1, %tid.x;
	mov.u32 	%r2, %tid.y;
	mov.u32 	%r3, %ntid.x;
	mad.lo.s32 	%r4, %r2, %r3, %r1;
	mov.u32 	%r5, %ctaid.x;
	mov.u32 	%r6, %ntid.y;
	mov.u32 	%r7, %ctaid.y;
	mov.u32 	%r8, %nctaid.x;
	mad.lo.s32 	%r9, %r8, %r7, %r5;
	mul.lo.s32 	%r10, %r6, %r3;
	mad.lo.s32 	%r11, %r10, %r9, %r4;
	mul.wide.s32 	%rd5, %r11, 4;
	add.s64 	%rd6, %rd2, %rd5;
	ld.global.u32 	%r12, [%rd6];
	st.local.v2.u32 	[%rd4], {%r8, %r5};
	st.local.v2.u32 	[%rd4+8], {%r7, %r4};
	st.local.v2.u32 	[%rd4+16], {%r2, %r11};
	st.local.u32 	[%rd4+24], %r12;
	mov.u64 	%rd7, $str$3;
	cvta.global.u64 	%rd8, %rd7;
	{ // callseq 3, 0
	.param .b64 param0;
	st.param.b64 	[param0], %rd8;
	.param .b64 param1;
	st.param.b64 	[param1], %rd3;
	.param .b32 retval0;
	call.uni (retval0), 
	vprintf, 
	(
	param0, 
	param1
	);
	ld.param.b32 	%r13, [retval0];
	} // callseq 3
	ret;

}


// ===== COMPILED SASS (sm_100) =====

	.target	sm_100

	.elftype	@"ET_EXEC"


//--------------------- .note.nv.tkinfo           --------------------------
	.section	.note.nv.tkinfo,"",@"SHT_NOTE"
	.sectionflags	@"SHF_NOTE_NV_TKINFO"
	.tkinfo
        /*0018*/ 	.word	0x00000002
        /*0030*/ 	.string	""
        /*0030*/ 	.string	"ptxas"
        /*0030*/ 	.string	"Cuda compilation tools, release 13.0, V13.0.88"
        /*0030*/ 	.string	"Build cuda_13.0.r13.0/compiler.36424714_0"
        /*0030*/ 	.string	"-arch sm_100 -m 64 "



//--------------------- .note.nv.cuinfo           --------------------------
	.section	.note.nv.cuinfo,"",@"SHT_NOTE"
	.sectionflags	@"SHF_NOTE_NV_CUINFO"
        /*0018*/ 	.short	0x0002
        /*001a*/ 	.short	0x0064
        /*001c*/ 	.short	0x0082
	.zero		2


//--------------------- .nv.info                  --------------------------
	.section	.nv.info,"",@"SHT_CUDA_INFO"
	.align	4


	//----- nvinfo : EIATTR_REGCOUNT
	.align		4
        /*0000*/ 	.byte	0x04, 0x2f
        /*0002*/ 	.short	(.L_5 - .L_4)
	.align		4
.L_4:
        /*0004*/ 	.word	index@(_Z12idx_calc_tidPi)
        /*0008*/ 	.word	0x00000018


	//----- nvinfo : EIATTR_FRAME_SIZE
	.align		4
.L_5:
        /*000c*/ 	.byte	0x04, 0x11
        /*000e*/ 	.short	(.L_7 - .L_6)
	.align		4
.L_6:
        /*0010*/ 	.word	index@(_Z12idx_calc_tidPi)
        /*0014*/ 	.word	0x00000008


	//----- nvinfo : EIATTR_REGCOUNT
	.align		4
.L_7:
        /*0018*/ 	.byte	0x04, 0x2f
        /*001a*/ 	.short	(.L_9 - .L_8)
	.align		4
.L_8:
        /*001c*/ 	.word	index@(_Z12idx_calc_gidPi)
        /*0020*/ 	.word	0x00000018


	//----- nvinfo : EIATTR_FRAME_SIZE
	.align		4
.L_9:
        /*0024*/ 	.byte	0x04, 0x11
        /*0026*/ 	.short	(.L_11 - .L_10)
	.align		4
.L_10:
        /*0028*/ 	.word	index@(_Z12idx_calc_gidPi)
        /*002c*/ 	.word	0x00000010


	//----- nvinfo : EIATTR_REGCOUNT
	.align		4
.L_11:
        /*0030*/ 	.byte	0x04, 0x2f
        /*0032*/ 	.short	(.L_13 - .L_12)
	.align		4
.L_12:
        /*0034*/ 	.word	index@(_Z14idx_calc_gid2DPi)
        /*0038*/ 	.word	0x00000018


	//----- nvinfo : EIATTR_FRAME_SIZE
	.align		4
.L_13:
        /*003c*/ 	.byte	0x04, 0x11
        /*003e*/ 	.short	(.L_15 - .L_14)
	.align		4
.L_14:
        /*0040*/ 	.word	index@(_Z14idx_calc_gid2DPi)
        /*0044*/ 	.word	0x00000018


	//----- nvinfo : EIATTR_REGCOUNT
	.align		4
.L_15:
        /*0048*/ 	.byte	0x04, 0x2f
        /*004a*/ 	.short	(.L_17 - .L_16)
	.align		4
.L_16:
        /*004c*/ 	.word	index@(_Z17idx_calc_gid_2D_2Pi)
        /*0050*/ 	.word	0x00000018


	//----- nvinfo : EIATTR_FRAME_SIZE
	.align		4
.L_17:
        /*0054*/ 	.byte	0x04, 0x11
        /*0056*/ 	.short	(.L_19 - .L_18)
	.align		4
.L_18:
        /*0058*/ 	.word	index@(_Z17idx_calc_gid_2D_2Pi)
        /*005c*/ 	.word	0x00000020


	//----- nvinfo : EIATTR_MIN_STACK_SIZE
	.align		4
.L_19:
        /*0060*/ 	.byte	0x04, 0x12
        /*0062*/ 	.short	(.L_21 - .L_20)
	.align		4
.L_20:
        /*0064*/ 	.word	index@(_Z17idx_calc_gid_2D_2Pi)
        /*0068*/ 	.word	0x00000020


	//----- nvinfo : EIATTR_MIN_STACK_SIZE
	.align		4
.L_21:
        /*006c*/ 	.byte	0x04, 0x12
        /*006e*/ 	.short	(.L_23 - .L_22)
	.align		4
.L_22:
        /*0070*/ 	.word	index@(_Z14idx_calc_gid2DPi)
        /*0074*/ 	.word	0x00000018


	//----- nvinfo : EIATTR_MIN_STACK_SIZE
	.align		4
.L_23:
        /*0078*/ 	.byte	0x04, 0x12
        /*007a*/ 	.short	(.L_25 - .L_24)
	.align		4
.L_24:
        /*007c*/ 	.word	index@(_Z12idx_calc_gidPi)
        /*0080*/ 	.word	0x00000010


	//----- nvinfo : EIATTR_MIN_STACK_SIZE
	.align		4
.L_25:
        /*0084*/ 	.byte	0x04, 0x12
        /*0086*/ 	.short	(.L_27 - .L_26)
	.align		4
.L_26:
        /*0088*/ 	.word	index@(_Z12idx_calc_tidPi)
        /*008c*/ 	.word	0x00000008
.L_27:


//--------------------- .nv.compat                --------------------------
	.section	.nv.compat,"",@"SHT_CUDA_COMPAT_INFO"
	.align	4
        /*0000*/ 	.byte	0x02, 0x09, 0x00, 0x00, 0x02, 0x02, 0x01, 0x00, 0x02, 0x05, 0x05, 0x00, 0x03, 0x07, 0x01, 0x01
        /*0010*/ 	.byte	0x02, 0x03, 0x00, 0x00, 0x02, 0x06, 0x01, 0x00, 0x04, 0x0b, 0x08, 0x00, 0x09, 0x00, 0x00, 0x00
        /*0020*/ 	.byte	0x00, 0x00, 0x00, 0x00


//--------------------- .nv.info._Z17idx_calc_gid_2D_2Pi --------------------------
	.section	.nv.info._Z17idx_calc_gid_2D_2Pi,"",@"SHT_CUDA_INFO"
	.sectionflags	@""
	.align	4


	//----- nvinfo : EIATTR_CUDA_API_VERSION
	.align		4
        /*0000*/ 	.byte	0x04, 0x37
        /*0002*/ 	.short	(.L_29 - .L_28)
.L_28:
        /*0004*/ 	.word	0x00000082


	//----- nvinfo : EIATTR_KPARAM_INFO
	.align		4
.L_29:
        /*0008*/ 	.byte	0x04, 0x17
        /*000a*/ 	.short	(.L_31 - .L_30)
.L_30:
        /*000c*/ 	.word	0x00000000
        /*0010*/ 	.short	0x0000
        /*0012*/ 	.short	0x0000
        /*0014*/ 	.byte	0x00, 0xf5, 0x21, 0x00


	//----- nvinfo : EIATTR_SPARSE_MMA_MASK
	.align		4
.L_31:
        /*0018*/ 	.byte	0x03, 0x50
        /*001a*/ 	.short	0x0000


	//----- nvinfo : EIATTR_MAXREG_COUNT
	.align		4
        /*001c*/ 	.byte	0x03, 0x1b
        /*001e*/ 	.short	0x00ff


	//----- nvinfo : EIATTR_EXTERNS
	.align		4
        /*0020*/ 	.byte	0x04, 0x0f
        /*0022*/ 	.short	(.L_33 - .L_32)


	//   ....[0]....
	.align		4
.L_32:
        /*0024*/ 	.word	index@(vprintf)


	//----- nvinfo : EIATTR_MERCURY_ISA_VERSION
	.align		4
.L_33:
        /*0028*/ 	.byte	0x03, 0x5f
        /*002a*/ 	.short	0x0101


	//----- nvinfo : EIATTR_VRC_CTA_INIT_COUNT
	.align		4
        /*002c*/ 	.byte	0x02, 0x4a
	.zero		1
	.zero		1


	//----- nvinfo : EIATTR_SYSCALL_OFFSETS
	.align		4
        /*0030*/ 	.byte	0x04, 0x46
        /*0032*/ 	.short	(.L_35 - .L_34)


	//   ....[0]....
.L_34:
        /*0034*/ 	.word	0x000001f0


	//----- nvinfo : EIATTR_EXIT_INSTR_OFFSETS
	.align		4
.L_35:
        /*0038*/ 	.byte	0x04, 0x1c
        /*003a*/ 	.short	(.L_37 - .L_36)


	//   ....[0]....
.L_36:
        /*003c*/ 	.word	0x00000200


	//----- nvinfo : EIATTR_CBANK_PARAM_SIZE
	.align		4
.L_37:
        /*0040*/ 	.byte	0x03, 0x19
        /*0042*/ 	.short	0x0008


	//----- nvinfo : EIATTR_PARAM_CBANK
	.align		4
        /*0044*/ 	.byte	0x04, 0x0a
        /*0046*/ 	.short	(.L_39 - .L_38)
	.align		4
.L_38:
        /*0048*/ 	.word	index@(.nv.constant0._Z17idx_calc_gid_2D_2Pi)
        /*004c*/ 	.short	0x0380
        /*004e*/ 	.short	0x0008


	//----- nvinfo : EIATTR_SW_WAR
	.align		4
.L_39:
        /*0050*/ 	.byte	0x04, 0x36
        /*0052*/ 	.short	(.L_41 - .L_40)
.L_40:
        /*0054*/ 	.word	0x00000008
.L_41:


//--------------------- .nv.info._Z14idx_calc_gid2DPi --------------------------
	.section	.nv.info._Z14idx_calc_gid2DPi,"",@"SHT_CUDA_INFO"
	.sectionflags	@""
	.align	4


	//----- nvinfo : EIATTR_CUDA_API_VERSION
	.align		4
        /*0000*/ 	.byte	0x04, 0x37
        /*0002*/ 	.short	(.L_43 - .L_42)
.L_42:
        /*0004*/ 	.word	0x00000082


	//----- nvinfo : EIATTR_KPARAM_INFO
	.align		4
.L_43:
        /*0008*/ 	.byte	0x04, 0x17
        /*000a*/ 	.short	(.L_45 - .L_44)
.L_44:
        /*000c*/ 	.word	0x00000000
        /*0010*/ 	.short	0x0000
        /*0012*/ 	.short	0x0000
        /*0014*/ 	.byte	0x00, 0xf5, 0x21, 0x00


	//----- nvinfo : EIATTR_SPARSE_MMA_MASK
	.align		4
.L_45:
        /*0018*/ 	.byte	0x03, 0x50
        /*001a*/ 	.short	0x0000


	//----- nvinfo : EIATTR_MAXREG_COUNT
	.align		4
        /*001c*/ 	.byte	0x03, 0x1b
        /*001e*/ 	.short	0x00ff


	//----- nvinfo : EIATTR_EXTERNS
	.align		4
        /*0020*/ 	.byte	0x04, 0x0f
        /*0022*/ 	.short	(.L_47 - .L_46)


	//   ....[0]....
	.align		4
.L_46:
        /*0024*/ 	.word	index@(vprintf)


	//----- nvinfo : EIATTR_MERCURY_ISA_VERSION
	.align		4
.L_47:
        /*0028*/ 	.byte	0x03, 0x5f
        /*002a*/ 	.short	0x0101


	//----- nvinfo : EIATTR_VRC_CTA_INIT_COUNT
	.align		4
        /*002c*/ 	.byte	0x02, 0x4a
	.zero		1
	.zero		1


	//----- nvinfo : EIATTR_SYSCALL_OFFSETS
	.align		4
        /*0030*/ 	.byte	0x04, 0x46
        /*0032*/ 	.short	(.L_49 - .L_48)


	//   ....[0]....
.L_48:
        /*0034*/ 	.word	0x000001a0


	//----- nvinfo : EIATTR_EXIT_INSTR_OFFSETS
	.align		4
.L_49:
        /*0038*/ 	.byte	0x04, 0x1c
        /*003a*/ 	.short	(.L_51 - .L_50)


	//   ....[0]....
.L_50:
        /*003c*/ 	.word	0x000001b0


	//----- nvinfo : EIATTR_CBANK_PARAM_SIZE
	.align		4
.L_51:
        /*0040*/ 	.byte	0x03, 0x19
        /*0042*/ 	.short	0x0008


	//----- nvinfo : EIATTR_PARAM_CBANK
	.align		4
        /*0044*/ 	.byte	0x04, 0x0a
        /*0046*/ 	.short	(.L_53 - .L_52)
	.align		4
.L_52:
        /*0048*/ 	.word	index@(.nv.constant0._Z14idx_calc_gid2DPi)
        /*004c*/ 	.short	0x0380
        /*004e*/ 	.short	0x0008


	//----- nvinfo : EIATTR_SW_WAR
	.align		4
.L_53:
        /*0050*/ 	.byte	0x04, 0x36
        /*0052*/ 	.short	(.L_55 - .L_54)
.L_54:
        /*0054*/ 	.word	0x00000008
.L_55:


//--------------------- .nv.info._Z12idx_calc_gidPi --------------------------
	.section	.nv.info._Z12idx_calc_gidPi,"",@"SHT_CUDA_INFO"
	.sectionflags	@""
	.align	4


	//----- nvinfo : EIATTR_CUDA_API_VERSION
	.align		4
        /*0000*/ 	.byte	0x04, 0x37
        /*0002*/ 	.short	(.L_57 - .L_56)
.L_56:
        /*0004*/ 	.word	0x00000082


	//----- nvinfo : EIATTR_KPARAM_INFO
	.align		4
.L_57:
        /*0008*/ 	.byte	0x04, 0x17
        /*000a*/ 	.short	(.L_59 - .L_58)
.L_58:
        /*000c*/ 	.word	0x00000000
        /*0010*/ 	.short	0x0000
        /*0012*/ 	.short	0x0000
        /*0014*/ 	.byte	0x00, 0xf5, 0x21, 0x00


	//----- nvinfo : EIATTR_SPARSE_MMA_MASK
	.align		4
.L_59:
        /*0018*/ 	.byte	0x03, 0x50
        /*001a*/ 	.short	0x0000


	//----- nvinfo : EIATTR_MAXREG_COUNT
	.align		4
        /*001c*/ 	.byte	0x03, 0x1b
        /*001e*/ 	.short	0x00ff


	//----- nvinfo : EIATTR_EXTERNS
	.align		4
        /*0020*/ 	.byte	0x04, 0x0f
        /*0022*/ 	.short	(.L_61 - .L_60)


	//   ....[0]....
	.align		4
.L_60:
        /*0024*/ 	.word	index@(vprintf)


	//----- nvinfo : EIATTR_MERCURY_ISA_VERSION
	.align		4
.L_61:
        /*0028*/ 	.byte	0x03, 0x5f
        /*002a*/ 	.short	0x0101


	//----- nvinfo : EIATTR_VRC_CTA_INIT_COUNT
	.align		4
        /*002c*/ 	.byte	0x02, 0x4a
	.zero		1
	.zero		1


	//----- nvinfo : EIATTR_SYSCALL_OFFSETS
	.align		4
        /*0030*/ 	.byte	0x04, 0x46
        /*0032*/ 	.short	(.L_63 - .L_62)


	//   ....[0]....
.L_62:
        /*0034*/ 	.word	0x00000150


	//----- nvinfo : EIATTR_EXIT_INSTR_OFFSETS
	.align		4
.L_63:
        /*0038*/ 	.byte	0x04, 0x1c
        /*003a*/ 	.short	(.L_65 - .L_64)


	//   ....[0]....
.L_64:
        /*003c*/ 	.word	0x00000160


	//----- nvinfo : EIATTR_CBANK_PARAM_SIZE
	.align		4
.L_65:
        /*0040*/ 	.byte	0x03, 0x19
        /*0042*/ 	.short	0x0008


	//----- nvinfo : EIATTR_PARAM_CBANK
	.align		4
        /*0044*/ 	.byte	0x04, 0x0a
        /*0046*/ 	.short	(.L_67 - .L_66)
	.align		4
.L_66:
        /*0048*/ 	.word	index@(.nv.constant0._Z12idx_calc_gidPi)
        /*004c*/ 	.short	0x0380
        /*004e*/ 	.short	0x0008


	//----- nvinfo : EIATTR_SW_WAR
	.align		4
.L_67:
        /*0050*/ 	.byte	0x04, 0x36
        /*0052*/ 	.short	(.L_69 - .L_68)
.L_68:
        /*0054*/ 	.word	0x00000008
.L_69:


//--------------------- .nv.info._Z12idx_calc_tidPi --------------------------
	.section	.nv.info._Z12idx_calc_tidPi,"",@"SHT_CUDA_INFO"
	.sectionflags	@""
	.align	4


	//----- nvinfo : EIATTR_CUDA_API_VERSION
	.align		4
        /*0000*/ 	.byte	0x04, 0x37
        /*0002*/ 	.short	(.L_71 - .L_70)
.L_70:
        /*0004*/ 	.word	0x00000082


	//----- nvinfo : EIATTR_KPARAM_INFO
	.align		4
.L_71:
        /*0008*/ 	.byte	0x04, 0x17
        /*000a*/ 	.short	(.L_73 - .L_72)
.L_72:
        /*000c*/ 	.word	0x00000000
        /*0010*/ 	.short	0x0000
        /*0012*/ 	.short	0x0000
        /*0014*/ 	.byte	0x00, 0xf5, 0x21, 0x00


	//----- nvinfo : EIATTR_SPARSE_MMA_MASK
	.align		4
.L_73:
        /*0018*/ 	.byte	0x03, 0x50
        /*001a*/ 	.short	0x0000


	//----- nvinfo : EIATTR_MAXREG_COUNT
	.align		4
        /*001c*/ 	.byte	0x03, 0x1b
        /*001e*/ 	.short	0x00ff


	//----- nvinfo : EIATTR_EXTERNS
	.align		4
        /*0020*/ 	.byte	0x04, 0x0f
        /*0022*/ 	.short	(.L_75 - .L_74)


	//   ....[0]....
	.align		4
.L_74:
        /*0024*/ 	.word	index@(vprintf)


	//----- nvinfo : EIATTR_MERCURY_ISA_VERSION
	.align		4
.L_75:
        /*0028*/ 	.byte	0x03, 0x5f
        /*002a*/ 	.short	0x0101


	//----- nvinfo : EIATTR_VRC_CTA_INIT_COUNT
	.align		4
        /*002c*/ 	.byte	0x02, 0x4a
	.zero		1
	.zero		1


	//----- nvinfo : EIATTR_SYSCALL_OFFSETS
	.align		4
        /*0030*/ 	.byte	0x04, 0x46
        /*0032*/ 	.short	(.L_77 - .L_76)


	//   ....[0]....
.L_76:
        /*0034*/ 	.word	0x00000120


	//----- nvinfo : EIATTR_EXIT_INSTR_OFFSETS
	.align		4
.L_77:
        /*0038*/ 	.byte	0x04, 0x1c
        /*003a*/ 	.short	(.L_79 - .L_78)


	//   ....[0]....
.L_78:
        /*003c*/ 	.word	0x00000130


	//----- nvinfo : EIATTR_CBANK_PARAM_SIZE
	.align		4
.L_79:
        /*0040*/ 	.byte	0x03, 0x19
        /*0042*/ 	.short	0x0008


	//----- nvinfo : EIATTR_PARAM_CBANK
	.align		4
        /*0044*/ 	.byte	0x04, 0x0a
        /*0046*/ 	.short	(.L_81 - .L_80)
	.align		4
.L_80:
        /*0048*/ 	.word	index@(.nv.constant0._Z12idx_calc_tidPi)
        /*004c*/ 	.short	0x0380
        /*004e*/ 	.short	0x0008


	//----- nvinfo : EIATTR_SW_WAR
	.align		4
.L_81:
        /*0050*/ 	.byte	0x04, 0x36
        /*0052*/ 	.short	(.L_83 - .L_82)
.L_82:
        /*0054*/ 	.word	0x00000008
.L_83:


//--------------------- .nv.callgraph             --------------------------
	.section	.nv.callgraph,"",@"SHT_CUDA_CALLGRAPH"
	.align	4
	.sectionentsize	8
	.align		4
        /*0000*/ 	.word	0x00000000
	.align		4
        /*0004*/ 	.word	0xffffffff
	.align		4
        /*0008*/ 	.word	index@(_Z17idx_calc_gid_2D_2Pi)
	.align		4
        /*000c*/ 	.word	index@(vprintf)
	.align		4
        /*0010*/ 	.word	index@(_Z14idx_calc_gid2DPi)
	.align		4
        /*0014*/ 	.word	index@(vprintf)
	.align		4
        /*0018*/ 	.word	index@(_Z12idx_calc_gidPi)
	.align		4
        /*001c*/ 	.word	index@(vprintf)
	.align		4
        /*0020*/ 	.word	index@(_Z12idx_calc_tidPi)
	.align		4
        /*0024*/ 	.word	index@(vprintf)
	.align		4
        /*0028*/ 	.word	0x00000000
	.align		4
        /*002c*/ 	.word	0xfffffffe
	.align		4
        /*0030*/ 	.word	0x00000000
	.align		4
        /*0034*/ 	.word	0xfffffffd
	.align		4
        /*0038*/ 	.word	0x00000000
	.align		4
        /*003c*/ 	.word	0xfffffffc


//--------------------- .nv.constant4             --------------------------
	.section	.nv.constant4,"a",@progbits
	.align	8
	.align		8
.nv.constant4:
        /*0000*/ 	.dword	vprintf
	.align		8
        /*0008*/ 	.dword	$str
	.align		8
        /*0010*/ 	.dword	$str$1
	.align		8
        /*0018*/ 	.dword	$str$2
	.align		8
        /*0020*/ 	.dword	$str$3


//--------------------- .text._Z17idx_calc_gid_2D_2Pi --------------------------
	.section	.text._Z17idx_calc_gid_2D_2Pi,"ax",@progbits
	.align	128
        .global         _Z17idx_calc_gid_2D_2Pi
        .type           _Z17idx_calc_gid_2D_2Pi,@function
        .size           _Z17idx_calc_gid_2D_2Pi,(.L_x_8 - _Z17idx_calc_gid_2D_2Pi)
        .other          _Z17idx_calc_gid_2D_2Pi,@"STO_CUDA_ENTRY STV_DEFAULT"
_Z17idx_calc_gid_2D_2Pi:
.text._Z17idx_calc_gid_2D_2Pi:
[----:B------:R-:W0:Y:S01]  /*0000*/  LDC R1, c[0x0][0x37c] ;  /* 0x0000df00ff017b82 */ /* 0x000e220000000800 */
[----:B------:R-:W1:Y:S01]  /*0010*/  S2R R13, SR_TID.X ;  /* 0x00000000000d7919 */ /* 0x000e620000002100 */
[----:B------:R-:W2:Y:S06]  /*0020*/  LDCU UR5, c[0x0][0x2fc] ;  /* 0x00005f80ff0577ac */ /* 0x000eac0008000800 */
[----:B------:R-:W3:Y:S01]  /*0030*/  LDC.64 R2, c[0x0][0x380] ;  /* 0x0000e000ff027b82 */ /* 0x000ee20000000a00 */
[----:B0-----:R-:W-:Y:S01]  /*0040*/  IADD3 R1, PT, PT, R1, -0x20, RZ ;  /* 0xffffffe001017810 */ /* 0x001fe20007ffe0ff */
[----:B------:R-:W1:Y:S01]  /*0050*/  S2R R10, SR_TID.Y ;  /* 0x00000000000a7919 */ /* 0x000e620000002200 */
[----:B------:R-:W0:Y:S01]  /*0060*/  LDCU UR8, c[0x0][0x360] ;  /* 0x00006c00ff0877ac */ /* 0x000e220008000800 */
[----:B------:R-:W4:Y:S01]  /*0070*/  S2R R15, SR_CTAID.X ;  /* 0x00000000000f7919 */ /* 0x000f220000002500 */
[----:B------:R-:W0:Y:S03]  /*0080*/  LDCU UR4, c[0x0][0x364] ;  /* 0x00006c80ff0477ac */ /* 0x000e260008000800 */
[----:B------:R-:W4:Y:S01]  /*0090*/  LDC R14, c[0x0][0x370] ;  /* 0x0000dc00ff0e7b82 */ /* 0x000f220000000800 */
[----:B------:R-:W4:Y:S01]  /*00a0*/  S2R R12, SR_CTAID.Y ;  /* 0x00000000000c7919 */ /* 0x000f220000002600 */
[----:B------:R-:W5:Y:S01]  /*00b0*/  LDCU.64 UR6, c[0x0][0x358] ;  /* 0x00006b00ff0677ac */ /* 0x000f620008000a00 */
[----:B0-----:R-:W-:-:S02]  /*00c0*/  UIMAD UR4, UR8, UR4, URZ ;  /* 0x00000004080472a4 */ /* 0x001fc4000f8e02ff */
[----:B-1----:R-:W-:Y:S02]  /*00d0*/  IMAD R13, R10, UR8, R13 ;  /* 0x000000080a0d7c24 */ /* 0x002fe4000f8e020d */
[----:B----4-:R-:W-:-:S04]  /*00e0*/  IMAD R0, R12, R14, R15 ;  /* 0x0000000e0c007224 */ /* 0x010fc800078e020f */
[----:B------:R-:W-:-:S04]  /*00f0*/  IMAD R11, R0, UR4, R13 ;  /* 0x00000004000b7c24 */ /* 0x000fc8000f8e020d */
[----:B---3--:R-:W-:-:S06]  /*0100*/  IMAD.WIDE R2, R11, 0x4, R2 ;  /* 0x000000040b027825 */ /* 0x008fcc00078e0202 */
[----:B-----5:R-:W3:Y:S01]  /*0110*/  LDG.E R2, desc[UR6][R2.64] ;  /* 0x0000000602027981 */ /* 0x020ee2000c1e1900 */
[----:B------:R-:W-:Y:S01]  /*0120*/  MOV R0, 0x0 ;  /* 0x0000000000007802 */ /* 0x000fe20000000f00 */
[----:B------:R-:W0:Y:S02]  /*0130*/  LDCU UR4, c[0x0][0x2f8] ;  /* 0x00005f00ff0477ac */ /* 0x000e240008000800 */
[----:B------:R1:W-:Y:S01]  /*0140*/  STL.64 [R1+0x8], R12 ;  /* 0x0000080c01007387 */ /* 0x0003e20000100a00 */
[----:B------:R1:W4:Y:S01]  /*0150*/  LDC.64 R8, c[0x4][R0] ;  /* 0x0100000000087b82 */ /* 0x0003220000000a00 */
[----:B------:R-:W5:Y:S02]  /*0160*/  LDCU.64 UR6, c[0x4][0x20] ;  /* 0x01000400ff0677ac */ /* 0x000f640008000a00 */
[----:B------:R1:W-:Y:S04]  /*0170*/  STL.64 [R1], R14 ;  /* 0x0000000e01007387 */ /* 0x0003e80000100a00 */
[----:B------:R1:W-:Y:S01]  /*0180*/  STL.64 [R1+0x10], R10 ;  /* 0x0000100a01007387 */ /* 0x0003e20000100a00 */
[----:B0-----:R-:W-:-:S02]  /*0190*/  IADD3 R6, P0, PT, R1, UR4, RZ ;  /* 0x0000000401067c10 */ /* 0x001fc4000ff1e0ff */
[----:B-----5:R-:W-:Y:S02]  /*01a0*/  MOV R4, UR6 ;  /* 0x0000000600047c02 */ /* 0x020fe40008000f00 */
[----:B------:R-:W-:Y:S02]  /*01b0*/  MOV R5, UR7 ;  /* 0x0000000700057c02 */ /* 0x000fe40008000f00 */
[----:B--2---:R-:W-:Y:S01]  /*01c0*/  IADD3.X R7, PT, PT, RZ, UR5, RZ, P0, !PT ;  /* 0x00000005ff077c10 */ /* 0x004fe200087fe4ff */
[----:B---34-:R1:W-:Y:S06]  /*01d0*/  STL [R1+0x18], R2 ;  /* 0x0000180201007387 */ /* 0x0183ec0000100800 */
[----:B------:R-:W-:-:S07]  /*01e0*/  LEPC R20, `(.L_x_0) ;  /* 0x000000001014794e */ /* 0x000fce0000000000 */
[----:B-1----:R-:W-:Y:S05]  /*01f0*/  CALL.ABS.NOINC R8 ;  /* 0x0000000008007343 */ /* 0x002fea0003c00000 */
.L_x_0:
[----:B------:R-:W-:Y:S05]  /*0200*/  EXIT ;  /* 0x000000000000794d */ /* 0x000fea0003800000 */
.L_x_1:
[----:B------:R-:W-:-:S00]  /*0210*/  BRA `(.L_x_1) ;  /* 0xfffffffc00fc7947 */ /* 0x000fc0000383ffff */
[----:B------:R-:W-:-:S00]  /*0220*/  NOP ;  /* 0x0000000000007918 */ /* 0x000fc00000000000 */
        /* <DEDUP_REMOVED lines=13> */
.L_x_8:


//--------------------- .text._Z14idx_calc_gid2DPi --------------------------
	.section	.text._Z14idx_calc_gid2DPi,"ax",@progbits
	.align	128
        .global         _Z14idx_calc_gid2DPi
        .type           _Z14idx_calc_gid2DPi,@function
        .size           _Z14idx_calc_gid2DPi,(.L_x_9 - _Z14idx_calc_gid2DPi)
        .other          _Z14idx_calc_gid2DPi,@"STO_CUDA_ENTRY STV_DEFAULT"
_Z14idx_calc_gid2DPi:
.text._Z14idx_calc_gid2DPi:
[----:B------:R-:W0:Y:S01]  /*0000*/  LDC R1, c[0x0][0x37c] ;  /* 0x0000df00ff017b82 */ /* 0x000e220000000800 */
[----:B------:R-:W1:Y:S01]  /*0010*/  S2R R15, SR_CTAID.X ;  /* 0x00000000000f7919 */ /* 0x000e620000002500 */
[----:B------:R-:W2:Y:S06]  /*0020*/  LDCU UR6, c[0x0][0x2fc] ;  /* 0x00005f80ff0677ac */ /* 0x000eac0008000800 */
[----:B------:R-:W3:Y:S01]  /*0030*/  LDC.64 R8, c[0x0][0x380] ;  /* 0x0000e000ff087b82 */ /* 0x000ee20000000a00 */
[----:B0-----:R-:W-:Y:S01]  /*0040*/  VIADD R1, R1, 0xffffffe8 ;  /* 0xffffffe801017836 */ /* 0x001fe20000000000 */
[----:B------:R-:W1:Y:S01]  /*0050*/  S2R R12, SR_CTAID.Y ;  /* 0x00000000000c7919 */ /* 0x000e620000002600 */
[----:B------:R-:W0:Y:S01]  /*0060*/  LDCU UR7, c[0x0][0x360] ;  /* 0x00006c00ff0777ac */ /* 0x000e220008000800 */
[----:B------:R-:W0:Y:S01]  /*0070*/  S2R R13, SR_TID.X ;  /* 0x00000000000d7919 */ /* 0x000e220000002100 */
[----:B------:R-:W4:Y:S03]  /*0080*/  LDCU.64 UR4, c[0x0][0x358] ;  /* 0x00006b00ff0477ac */ /* 0x000f260008000a00 */
[----:B------:R-:W1:Y:S01]  /*0090*/  LDC R14, c[0x0][0x370] ;  /* 0x0000dc00ff0e7b82 */ /* 0x000e620000000800 */
[----:B------:R-:W-:Y:S01]  /*00a0*/  MOV R0, 0x0 ;  /* 0x0000000000007802 */ /* 0x000fe20000000f00 */
[----:B------:R-:W5:Y:S01]  /*00b0*/  LDCU.64 UR8, c[0x4][0x18] ;  /* 0x01000300ff0877ac */ /* 0x000f620008000a00 */
[----:B-1----:R-:W-:-:S04]  /*00c0*/  IMAD R2, R12, R14, R15 ;  /* 0x0000000e0c027224 */ /* 0x002fc800078e020f */
[----:B0-----:R-:W-:-:S04]  /*00d0*/  IMAD R2, R2, UR7, R13 ;  /* 0x0000000702027c24 */ /* 0x001fc8000f8e020d */
[----:B---3--:R-:W-:-:S05]  /*00e0*/  IMAD.WIDE R8, R2, 0x4, R8 ;  /* 0x0000000402087825 */ /* 0x008fca00078e0208 */
[----:B----4-:R-:W3:Y:S01]  /*00f0*/  LDG.E R3, desc[UR4][R8.64] ;  /* 0x0000000408037981 */ /* 0x010ee2000c1e1900 */
[----:B------:R-:W0:Y:S01]  /*0100*/  LDCU UR4, c[0x0][0x2f8] ;  /* 0x00005f00ff0477ac */ /* 0x000e220008000800 */
[----:B------:R1:W4:Y:S01]  /*0110*/  LDC.64 R10, c[0x4][R0] ;  /* 0x01000000000a7b82 */ /* 0x0003220000000a00 */
[----:B-----5:R-:W-:Y:S01]  /*0120*/  IMAD.U32 R4, RZ, RZ, UR8 ;  /* 0x00000008ff047e24 */ /* 0x020fe2000f8e00ff */
[----:B------:R1:W-:Y:S01]  /*0130*/  STL.64 [R1+0x8], R12 ;  /* 0x0000080c01007387 */ /* 0x0003e20000100a00 */
[----:B------:R-:W-:-:S03]  /*0140*/  MOV R5, UR9 ;  /* 0x0000000900057c02 */ /* 0x000fc60008000f00 */
[----:B------:R1:W-:Y:S01]  /*0150*/  STL.64 [R1], R14 ;  /* 0x0000000e01007387 */ /* 0x0003e20000100a00 */
[----:B0-----:R-:W-:-:S04]  /*0160*/  IADD3 R6, P0, PT, R1, UR4, RZ ;  /* 0x0000000401067c10 */ /* 0x001fc8000ff1e0ff */
[----:B--2---:R-:W-:Y:S01]  /*0170*/  IADD3.X R7, PT, PT, RZ, UR6, RZ, P0, !PT ;  /* 0x00000006ff077c10 */ /* 0x004fe200087fe4ff */
[----:B---34-:R1:W-:Y:S08]  /*0180*/  STL.64 [R1+0x10], R2 ;  /* 0x0000100201007387 */ /* 0x0183f00000100a00 */
[----:B------:R-:W-:-:S07]  /*0190*/  LEPC R20, `(.L_x_2) ;  /* 0x000000001014794e */ /* 0x000fce0000000000 */
[----:B-1----:R-:W-:Y:S05]  /*01a0*/  CALL.ABS.NOINC R10 ;  /* 0x000000000a007343 */ /* 0x002fea0003c00000 */
.L_x_2:
[----:B------:R-:W-:Y:S05]  /*01b0*/  EXIT ;  /* 0x000000000000794d */ /* 0x000fea0003800000 */
.L_x_3:
        /* <DEDUP_REMOVED lines=12> */
.L_x_9:


//--------------------- .text._Z12idx_calc_gidPi  --------------------------
	.section	.text._Z12idx_calc_gidPi,"ax",@progbits
	.align	128
        .global         _Z12idx_calc_gidPi
        .type           _Z12idx_calc_gidPi,@function
        .size           _Z12idx_calc_gidPi,(.L_x_10 - _Z12idx_calc_gidPi)
        .other          _Z12idx_calc_gidPi,@"STO_CUDA_ENTRY STV_DEFAULT"
_Z12idx_calc_gidPi:
.text._Z12idx_calc_gidPi:
[----:B------:R-:W0:Y:S01]  /*0000*/  LDC R1, c[0x0][0x37c] ;  /* 0x0000df00ff017b82 */ /* 0x000e220000000800 */
[----:B------:R-:W1:Y:S07]  /*0010*/  S2R R13, SR_TID.X ;  /* 0x00000000000d7919 */ /* 0x000e6e0000002100 */
[----:B------:R-:W2:Y:S01]  /*0020*/  LDC.64 R2, c[0x0][0x380] ;  /* 0x0000e000ff027b82 */ /* 0x000ea20000000a00 */
[----:B------:R-:W3:Y:S01]  /*0030*/  LDCU UR6, c[0x0][0x2fc] ;  /* 0x00005f80ff0677ac */ /* 0x000ee20008000800 */
[----:B0-----:R-:W-:Y:S01]  /*0040*/  VIADD R1, R1, 0xfffffff0 ;  /* 0xfffffff001017836 */ /* 0x001fe20000000000 */
[----:B------:R-:W1:Y:S01]  /*0050*/  S2R R12, SR_CTAID.X ;  /* 0x00000000000c7919 */ /* 0x000e620000002500 */
[----:B------:R-:W1:Y:S01]  /*0060*/  LDCU UR7, c[0x0][0x360] ;  /* 0x00006c00ff0777ac */ /* 0x000e620008000800 */
[----:B------:R-:W0:Y:S01]  /*0070*/  LDCU.64 UR4, c[0x0][0x358] ;  /* 0x00006b00ff0477ac */ /* 0x000e220008000a00 */
[----:B------:R-:W-:Y:S01]  /*0080*/  MOV R0, 0x0 ;  /* 0x0000000000007802 */ /* 0x000fe20000000f00 */
[----:B------:R-:W4:Y:S01]  /*0090*/  LDCU.64 UR8, c[0x4][0x10] ;  /* 0x01000200ff0877ac */ /* 0x000f220008000a00 */
[----:B-1----:R-:W-:-:S04]  /*00a0*/  IMAD R14, R12, UR7, R13 ;  /* 0x000000070c0e7c24 */ /* 0x002fc8000f8e020d */
[----:B--2---:R-:W-:-:S05]  /*00b0*/  IMAD.WIDE R2, R14, 0x4, R2 ;  /* 0x000000040e027825 */ /* 0x004fca00078e0202 */
[----:B0-----:R-:W2:Y:S01]  /*00c0*/  LDG.E R15, desc[UR4][R2.64] ;  /* 0x00000004020f7981 */ /* 0x001ea2000c1e1900 */
[----:B------:R-:W0:Y:S01]  /*00d0*/  LDCU UR4, c[0x0][0x2f8] ;  /* 0x00005f00ff0477ac */ /* 0x000e220008000800 */
[----:B------:R1:W1:Y:S01]  /*00e0*/  LDC.64 R8, c[0x4][R0] ;  /* 0x0100000000087b82 */ /* 0x0002620000000a00 */
[----:B----4-:R-:W-:Y:S01]  /*00f0*/  IMAD.U32 R4, RZ, RZ, UR8 ;  /* 0x00000008ff047e24 */ /* 0x010fe2000f8e00ff */
[----:B------:R-:W-:Y:S02]  /*0100*/  MOV R5, UR9 ;  /* 0x0000000900057c02 */ /* 0x000fe40008000f00 */
[----:B0-----:R-:W-:-:S04]  /*0110*/  IADD3 R6, P0, PT, R1, UR4, RZ ;  /* 0x0000000401067c10 */ /* 0x001fc8000ff1e0ff */
[----:B---3--:R-:W-:Y:S01]  /*0120*/  IADD3.X R7, PT, PT, RZ, UR6, RZ, P0, !PT ;  /* 0x00000006ff077c10 */ /* 0x008fe200087fe4ff */
[----:B-12---:R0:W-:Y:S08]  /*0130*/  STL.128 [R1], R12 ;  /* 0x0000000c01007387 */ /* 0x0061f00000100c00 */
[----:B------:R-:W-:-:S07]  /*0140*/  LEPC R20, `(.L_x_4) ;  /* 0x000000001014794e */ /* 0x000fce0000000000 */
[----:B0-----:R-:W-:Y:S05]  /*0150*/  CALL.ABS.NOINC R8 ;  /* 0x0000000008007343 */ /* 0x001fea0003c00000 */
.L_x_4:
[----:B------:R-:W-:Y:S05]  /*0160*/  EXIT ;  /* 0x000000000000794d */ /* 0x000fea0003800000 */
.L_x_5:
        /* <DEDUP_REMOVED lines=9> */
.L_x_10:


//--------------------- .text._Z12idx_calc_tidPi  --------------------------
	.section	.text._Z12idx_calc_tidPi,"ax",@progbits
	.align	128
        .global         _Z12idx_calc_tidPi
        .type           _Z12idx_calc_tidPi,@function
        .size           _Z12idx_calc_tidPi,(.L_x_11 - _Z12idx_calc_tidPi)
        .other          _Z12idx_calc_tidPi,@"STO_CUDA_ENTRY STV_DEFAULT"
_Z12idx_calc_tidPi:
.text._Z12idx_calc_tidPi:
[----:B------:R-:W0:Y:S01]  /*0000*/  LDC R1, c[0x0][0x37c] ;  /* 0x0000df00ff017b82 */ /* 0x000e220000000800 */
[----:B------:R-:W1:Y:S07]  /*0010*/  S2R R10, SR_TID.X ;  /* 0x00000000000a7919 */ /* 0x000e6e0000002100 */
[----:B------:R-:W1:Y:S01]  /*0020*/  LDC.64 R2, c[0x0][0x380] ;  /* 0x0000e000ff027b82 */ /* 0x000e620000000a00 */
[----:B------:R-:W2:Y:S01]  /*0030*/  LDCU.64 UR4, c[0x0][0x358] ;  /* 0x00006b00ff0477ac */ /* 0x000ea20008000a00 */
[----:B0-----:R-:W-:Y:S01]  /*0040*/  VIADD R1, R1, 0xfffffff8 ;  /* 0xfffffff801017836 */ /* 0x001fe20000000000 */
[----:B------:R-:W0:Y:S01]  /*0050*/  LDCU.64 UR6, c[0x4][0x8] ;  /* 0x01000100ff0677ac */ /* 0x000e220008000a00 */
[----:B-1----:R-:W-:-:S05]  /*0060*/  IMAD.WIDE.U32 R2, R10, 0x4, R2 ;  /* 0x000000040a027825 */ /* 0x002fca00078e0002 */
[----:B--2---:R-:W2:Y:S01]  /*0070*/  LDG.E R11, desc[UR4][R2.64] ;  /* 0x00000004020b7981 */ /* 0x004ea2000c1e1900 */
[----:B------:R-:W-:Y:S01]  /*0080*/  MOV R0, 0x0 ;  /* 0x0000000000007802 */ /* 0x000fe20000000f00 */
[----:B------:R-:W1:Y:S01]  /*0090*/  LDCU UR4, c[0x0][0x2f8] ;  /* 0x00005f00ff0477ac */ /* 0x000e620008000800 */
[----:B0-----:R-:W-:Y:S01]  /*00a0*/  IMAD.U32 R4, RZ, RZ, UR6 ;  /* 0x00000006ff047e24 */ /* 0x001fe2000f8e00ff */
[----:B------:R-:W-:Y:S01]  /*00b0*/  MOV R5, UR7 ;  /* 0x0000000700057c02 */ /* 0x000fe20008000f00 */
[----:B------:R0:W3:Y:S01]  /*00c0*/  LDC.64 R8, c[0x4][R0] ;  /* 0x0100000000087b82 */ /* 0x0000e20000000a00 */
[----:B------:R-:W4:Y:S01]  /*00d0*/  LDCU UR5, c[0x0][0x2fc] ;  /* 0x00005f80ff0577ac */ /* 0x000f220008000800 */
[----:B-1----:R-:W-:-:S05]  /*00e0*/  IADD3 R6, P0, PT, R1, UR4, RZ ;  /* 0x0000000401067c10 */ /* 0x002fca000ff1e0ff */
[----:B----4-:R-:W-:Y:S01]  /*00f0*/  IMAD.X R7, RZ, RZ, UR5, P0 ;  /* 0x00000005ff077e24 */ /* 0x010fe200080e06ff */
[----:B--23--:R0:W-:Y:S07]  /*0100*/  STL.64 [R1], R10 ;  /* 0x0000000a01007387 */ /* 0x00c1ee0000100a00 */
[----:B------:R-:W-:-:S07]  /*0110*/  LEPC R20, `(.L_x_6) ;  /* 0x000000001014794e */ /* 0x000fce0000000000 */
[----:B0-----:R-:W-:Y:S05]  /*0120*/  CALL.ABS.NOINC R8 ;  /* 0x0000000008007343 */ /* 0x001fea0003c00000 */
.L_x_6:
[----:B------:R-:W-:Y:S05]  /*0130*/  EXIT ;  /* 0x000000000000794d */ /* 0x000fea0003800000 */
.L_x_7:
        /* <DEDUP_REMOVED lines=12> */
.L_x_11:


//--------------------- .nv.global.init           --------------------------
	.section	.nv.global.init,"aw",@progbits
.nv.global.init:
	.type		$str,@object
	.size		$str,($str$1 - $str)
$str:
        /*0000*/ 	.byte	0x5b, 0x44, 0x45, 0x56, 0x49, 0x43, 0x45, 0x5d, 0x20, 0x74, 0x68, 0x72, 0x65, 0x61, 0x64, 0x49
        /*0010*/ 	.byte	0x64, 0x78, 0x2e, 0x78, 0x3a, 0x20, 0x25, 0x64, 0x2c, 0x20, 0x64, 0x61, 0x74, 0x61, 0x3a, 0x20
        /*0020*/ 	.byte	0x25, 0x64, 0x0a, 0x0d, 0x00
	.type		$str$1,@object
	.size		$str$1,($str$2 - $str$1)
$str$1:
        /*0025*/ 	.byte	0x5b, 0x44, 0x45, 0x56, 0x49, 0x43, 0x45, 0x5d, 0x20, 0x62, 0x6c, 0x6f, 0x63, 0x6b, 0x49, 0x64
        /*0035*/ 	.byte	0x78, 0x2e, 0x78, 0x3a, 0x20, 0x25, 0x64, 0x2c, 0x20, 0x74, 0x68, 0x72, 0x65, 0x61, 0x64, 0x49
        /*0045*/ 	.byte	0x64, 0x78, 0x2e, 0x78, 0x3a, 0x20, 0x25, 0x64, 0x2c, 0x20, 0x67, 0x69, 0x64, 0x3a, 0x20, 0x25
        /*0055*/ 	.byte	0x64, 0x2c, 0x20, 0x64, 0x61, 0x74, 0x61, 0x3a, 0x20, 0x25, 0x64, 0x0a, 0x0d, 0x00
	.type		$str$2,@object
	.size		$str$2,($str$3 - $str$2)
$str$2:
        /*0063*/ 	.byte	0x5b, 0x44, 0x45, 0x56, 0x49, 0x43, 0x45, 0x5d, 0x20, 0x67, 0x72, 0x69, 0x64, 0x44, 0x69, 0x6d
        /*0073*/ 	.byte	0x2e, 0x78, 0x3a, 0x20, 0x25, 0x64, 0x2c, 0x20, 0x62, 0x6c, 0x6f, 0x63, 0x6b, 0x49, 0x64, 0x78
        /*0083*/ 	.byte	0x2e, 0x78, 0x3a, 0x20, 0x25, 0x64, 0x2c, 0x20, 0x62, 0x6c, 0x6f, 0x63, 0x6b, 0x49, 0x64, 0x78
        /*0093*/ 	.byte	0x2e, 0x79, 0x3a, 0x20, 0x25, 0x64, 0x2c, 0x20, 0x74, 0x68, 0x72, 0x65, 0x61, 0x64, 0x49, 0x64
        /*00a3*/ 	.byte	0x78, 0x2e, 0x78, 0x3a, 0x20, 0x25, 0x64, 0x2c, 0x20, 0x67, 0x69, 0x64, 0x3a, 0x20, 0x25, 0x64
        /*00b3*/ 	.byte	0x2c, 0x20, 0x64, 0x61, 0x74, 0x61, 0x3a, 0x20, 0x25, 0x64, 0x0a, 0x0d, 0x00
	.type		$str$3,@object
	.size		$str$3,(.L_3 - $str$3)
$str$3:
        /*00c0*/ 	.byte	0x5b, 0x44, 0x45, 0x56, 0x49, 0x43, 0x45, 0x5d, 0x20, 0x67, 0x72, 0x69, 0x64, 0x44, 0x69, 0x6d
        /*00d0*/ 	.byte	0x2e, 0x78, 0x3a, 0x20, 0x25, 0x64, 0x2c, 0x20, 0x62, 0x6c, 0x6f, 0x63, 0x6b, 0x49, 0x64, 0x78
        /*00e0*/ 	.byte	0x2e, 0x78, 0x3a, 0x20, 0x25, 0x64, 0x2c, 0x20, 0x62, 0x6c, 0x6f, 0x63, 0x6b, 0x49, 0x64, 0x78
        /*00f0*/ 	.byte	0x2e, 0x79, 0x3a, 0x20, 0x25, 0x64, 0x2c, 0x20, 0x74, 0x68, 0x72, 0x65, 0x61, 0x64, 0x49, 0x64
        /*0100*/ 	.byte	0x78, 0x2e, 0x78, 0x3a, 0x20, 0x25, 0x64, 0x2c, 0x20, 0x74, 0x68, 0x72, 0x65, 0x61, 0x64, 0x49
        /*0110*/ 	.byte	0x64, 0x78, 0x2e, 0x79, 0x3a, 0x20, 0x25, 0x64, 0x2c, 0x20, 0x67, 0x69, 0x64, 0x3a, 0x20, 0x25
        /*0120*/ 	.byte	0x64, 0x2c, 0x20, 0x64, 0x61, 0x74, 0x61, 0x3a, 0x20, 0x25, 0x64, 0x0a, 0x0d, 0x00
.L_3:


//--------------------- .nv.shared.reserved.0     --------------------------
	.section	.nv.shared.reserved.0,"aw",@nobits
	.weak		__nv_reservedSMEM_offset_0_alias
	.size		__nv_reservedSMEM_offset_0_alias, 0, 64
	.other		__nv_reservedSMEM_offset_0_alias,@"STO_CUDA_RESERVED_SHARED STV_DEFAULT"
__nv_reservedSMEM_offset_0_alias:
	.zero		0
	.zero		64


//--------------------- .nv.constant0._Z17idx_calc_gid_2D_2Pi --------------------------
	.section	.nv.constant0._Z17idx_calc_gid_2D_2Pi,"a",@progbits
	.sectionflags	@""
	.align	4
.nv.constant0._Z17idx_calc_gid_2D_2Pi:
	.zero		904


//--------------------- .nv.constant0._Z14idx_calc_gid2DPi --------------------------
	.section	.nv.constant0._Z14idx_calc_gid2DPi,"a",@progbits
	.sectionflags	@""
	.align	4
.nv.constant0._Z14idx_calc_gid2DPi:
	.zero		904


//--------------------- .nv.constant0._Z12idx_calc_gidPi --------------------------
	.section	.nv.constant0._Z12idx_calc_gidPi,"a",@progbits
	.sectionflags	@""
	.align	4
.nv.constant0._Z12idx_calc_gidPi:
	.zero		904


//--------------------- .nv.constant0._Z12idx_calc_tidPi --------------------------
	.section	.nv.constant0._Z12idx_calc_tidPi,"a",@progbits
	.sectionflags	@""
	.align	4
.nv.constant0._Z12idx_calc_tidPi:
	.zero		904


//--------------------- SYMBOLS --------------------------

	.type		.nv.reservedSmem.offset0,@object
	.size		.nv.reservedSmem.offset0,0x4
	.type		vprintf,@function
